//
// Generated by NVIDIA NVVM Compiler
//
// Compiler Build ID: CL-36424714
// Cuda compilation tools, release 13.0, V13.0.88
// Based on NVVM 20.0.0
//

.version 9.0
.target sm_100
.address_size 64

	// .globl	_Z13matmul_kernelPK6__halfS1_Pfiii

.visible .entry _Z13matmul_kernelPK6__halfS1_Pfiii(
	.param .u64 .ptr .align 1 _Z13matmul_kernelPK6__halfS1_Pfiii_param_0,
	.param .u64 .ptr .align 1 _Z13matmul_kernelPK6__halfS1_Pfiii_param_1,
	.param .u64 .ptr .align 1 _Z13matmul_kernelPK6__halfS1_Pfiii_param_2,
	.param .u32 _Z13matmul_kernelPK6__halfS1_Pfiii_param_3,
	.param .u32 _Z13matmul_kernelPK6__halfS1_Pfiii_param_4,
	.param .u32 _Z13matmul_kernelPK6__halfS1_Pfiii_param_5
)
{
	.reg .pred 	%p<6>;
	.reg .b32 	%r<146>;
	.reg .b32 	%f<125>;
	.reg .b64 	%rd<47>;

	ld.param.u64 	%rd7, [_Z13matmul_kernelPK6__halfS1_Pfiii_param_0];
	ld.param.u64 	%rd8, [_Z13matmul_kernelPK6__halfS1_Pfiii_param_1];
	ld.param.u32 	%r34, [_Z13matmul_kernelPK6__halfS1_Pfiii_param_4];
	ld.param.u32 	%r35, [_Z13matmul_kernelPK6__halfS1_Pfiii_param_5];
	cvta.to.global.u64 	%rd1, %rd8;
	cvta.to.global.u64 	%rd2, %rd7;
	mov.u32 	%r36, %ctaid.y;
	shl.b32 	%r1, %r36, 4;
	setp.lt.s32 	%p1, %r35, 1;
	mov.f32 	%f117, 0f00000000;
	mov.f32 	%f118, %f117;
	mov.f32 	%f119, %f117;
	mov.f32 	%f120, %f117;
	mov.f32 	%f121, %f117;
	mov.f32 	%f122, %f117;
	mov.f32 	%f123, %f117;
	mov.f32 	%f124, %f117;
	@%p1 bra 	$L__BB0_7;
	mul.lo.s32 	%r140, %r35, %r1;
	add.s32 	%r38, %r35, -1;
	shr.u32 	%r39, %r38, 4;
	add.s32 	%r3, %r39, 1;
	and.b32  	%r4, %r3, 3;
	setp.lt.u32 	%p2, %r35, 49;
	mov.b32 	%r142, 0;
	mov.f32 	%f117, 0f00000000;
	@%p2 bra 	$L__BB0_4;
	mul.wide.u32 	%rd9, %r140, 2;
	add.s64 	%rd10, %rd9, %rd2;
	add.s64 	%rd46, %rd10, 64;
	mul.lo.s32 	%r139, %r34, 48;
	shl.b32 	%r138, %r34, 5;
	shl.b32 	%r137, %r34, 4;
	and.b32  	%r41, %r3, 536870908;
	neg.s32 	%r135, %r41;
	mov.f32 	%f117, 0f00000000;
	mov.b32 	%r136, 0;
	mov.f32 	%f118, %f117;
	mov.f32 	%f119, %f117;
	mov.f32 	%f120, %f117;
	mov.f32 	%f121, %f117;
	mov.f32 	%f122, %f117;
	mov.f32 	%f123, %f117;
	mov.f32 	%f124, %f117;
	mov.u32 	%r142, %r136;
$L__BB0_3:
	mul.wide.u32 	%rd11, %r140, 2;
	add.s64 	%rd12, %rd2, %rd11;
	cvt.s64.s32 	%rd13, %r136;
	mov.u32 	%r42, %ctaid.x;
	shl.b32 	%r43, %r42, 4;
	cvt.s64.s32 	%rd14, %r43;
	add.s64 	%rd15, %rd13, %rd14;
	shl.b64 	%rd16, %rd15, 1;
	add.s64 	%rd17, %rd1, %rd16;
	wmma.load.a.sync.aligned.row.m16n16k16.global.f16 	{%r44, %r45, %r46, %r47, %r48, %r49, %r50, %r51}, [%rd12], %r35;
	wmma.load.b.sync.aligned.row.m16n16k16.global.f16 	{%r52, %r53, %r54, %r55, %r56, %r57, %r58, %r59}, [%rd17], %r34;
	wmma.mma.sync.aligned.row.row.m16n16k16.f32.f32 {%f61, %f62, %f63, %f64, %f65, %f66, %f67, %f68}, {%r44, %r45, %r46, %r47, %r48, %r49, %r50, %r51}, {%r52, %r53, %r54, %r55, %r56, %r57, %r58, %r59}, {%f124, %f123, %f122, %f121, %f120, %f119, %f118, %f117};
	add.s64 	%rd18, %rd46, -32;
	cvt.s64.s32 	%rd19, %r137;
	add.s64 	%rd20, %rd19, %rd14;
	shl.b64 	%rd21, %rd20, 1;
	add.s64 	%rd22, %rd1, %rd21;
	wmma.load.a.sync.aligned.row.m16n16k16.global.f16 	{%r60, %r61, %r62, %r63, %r64, %r65, %r66, %r67}, [%rd18], %r35;
	wmma.load.b.sync.aligned.row.m16n16k16.global.f16 	{%r68, %r69, %r70, %r71, %r72, %r73, %r74, %r75}, [%rd22], %r34;
	wmma.mma.sync.aligned.row.row.m16n16k16.f32.f32 {%f69, %f70, %f71, %f72, %f73, %f74, %f75, %f76}, {%r60, %r61, %r62, %r63, %r64, %r65, %r66, %r67}, {%r68, %r69, %r70, %r71, %r72, %r73, %r74, %r75}, {%f61, %f62, %f63, %f64, %f65, %f66, %f67, %f68};
	cvt.s64.s32 	%rd23, %r138;
	add.s64 	%rd24, %rd23, %rd14;
	shl.b64 	%rd25, %rd24, 1;
	add.s64 	%rd26, %rd1, %rd25;
	wmma.load.a.sync.aligned.row.m16n16k16.global.f16 	{%r76, %r77, %r78, %r79, %r80, %r81, %r82, %r83}, [%rd46], %r35;
	wmma.load.b.sync.aligned.row.m16n16k16.global.f16 	{%r84, %r85, %r86, %r87, %r88, %r89, %r90, %r91}, [%rd26], %r34;
	wmma.mma.sync.aligned.row.row.m16n16k16.f32.f32 {%f77, %f78, %f79, %f80, %f81, %f82, %f83, %f84}, {%r76, %r77, %r78, %r79, %r80, %r81, %r82, %r83}, {%r84, %r85, %r86, %r87, %r88, %r89, %r90, %r91}, {%f69, %f70, %f71, %f72, %f73, %f74, %f75, %f76};
	add.s64 	%rd27, %rd46, 32;
	cvt.s64.s32 	%rd28, %r139;
	add.s64 	%rd29, %rd28, %rd14;
	shl.b64 	%rd30, %rd29, 1;
	add.s64 	%rd31, %rd1, %rd30;
	wmma.load.a.sync.aligned.row.m16n16k16.global.f16 	{%r92, %r93, %r94, %r95, %r96, %r97, %r98, %r99}, [%rd27], %r35;
	wmma.load.b.sync.aligned.row.m16n16k16.global.f16 	{%r100, %r101, %r102, %r103, %r104, %r105, %r106, %r107}, [%rd31], %r34;
	wmma.mma.sync.aligned.row.row.m16n16k16.f32.f32 {%f124, %f123, %f122, %f121, %f120, %f119, %f118, %f117}, {%r92, %r93, %r94, %r95, %r96, %r97, %r98, %r99}, {%r100, %r101, %r102, %r103, %r104, %r105, %r106, %r107}, {%f77, %f78, %f79, %f80, %f81, %f82, %f83, %f84};
	add.s32 	%r142, %r142, 64;
	add.s64 	%rd46, %rd46, 128;
	add.s32 	%r140, %r140, 64;
	shl.b32 	%r108, %r34, 6;
	add.s32 	%r139, %r139, %r108;
	add.s32 	%r138, %r138, %r108;
	add.s32 	%r137, %r137, %r108;
	add.s32 	%r136, %r136, %r108;
	add.s32 	%r135, %r135, 4;
	setp.ne.s32 	%p3, %r135, 0;
	@%p3 bra 	$L__BB0_3;
$L__BB0_4:
	setp.eq.s32 	%p4, %r4, 0;
	@%p4 bra 	$L__BB0_7;
	mul.lo.s32 	%r145, %r142, %r34;
	shl.b32 	%r25, %r34, 4;
	mov.u32 	%r109, %ctaid.y;
	mul.lo.s32 	%r110, %r109, %r35;
	shl.b32 	%r111, %r110, 4;
	add.s32 	%r144, %r142, %r111;
	neg.s32 	%r143, %r4;
$L__BB0_6:
	.pragma "nounroll";
	mul.wide.u32 	%rd32, %r144, 2;
	add.s64 	%rd33, %rd2, %rd32;
	cvt.s64.s32 	%rd34, %r145;
	mov.u32 	%r112, %ctaid.x;
	shl.b32 	%r113, %r112, 4;
	cvt.s64.s32 	%rd35, %r113;
	add.s64 	%rd36, %rd34, %rd35;
	shl.b64 	%rd37, %rd36, 1;
	add.s64 	%rd38, %rd1, %rd37;
	wmma.load.a.sync.aligned.row.m16n16k16.global.f16 	{%r114, %r115, %r116, %r117, %r118, %r119, %r120, %r121}, [%rd33], %r35;
	wmma.load.b.sync.aligned.row.m16n16k16.global.f16 	{%r122, %r123, %r124, %r125, %r126, %r127, %r128, %r129}, [%rd38], %r34;
	wmma.mma.sync.aligned.row.row.m16n16k16.f32.f32 {%f124, %f123, %f122, %f121, %f120, %f119, %f118, %f117}, {%r114, %r115, %r116, %r117, %r118, %r119, %r120, %r121}, {%r122, %r123, %r124, %r125, %r126, %r127, %r128, %r129}, {%f124, %f123, %f122, %f121, %f120, %f119, %f118, %f117};
	add.s32 	%r145, %r145, %r25;
	add.s32 	%r144, %r144, 16;
	add.s32 	%r143, %r143, 1;
	setp.ne.s32 	%p5, %r143, 0;
	@%p5 bra 	$L__BB0_6;
$L__BB0_7:
	ld.param.u64 	%rd45, [_Z13matmul_kernelPK6__halfS1_Pfiii_param_2];
	cvta.to.global.u64 	%rd39, %rd45;
	mov.u32 	%r130, %ctaid.y;
	mul.lo.s32 	%r131, %r130, %r34;
	shl.b32 	%r132, %r131, 4;
	cvt.s64.s32 	%rd40, %r132;
	mov.u32 	%r133, %ctaid.x;
	shl.b32 	%r134, %r133, 4;
	cvt.s64.s32 	%rd41, %r134;
	add.s64 	%rd42, %rd40, %rd41;
	shl.b64 	%rd43, %rd42, 2;
	add.s64 	%rd44, %rd39, %rd43;
	wmma.store.d.sync.aligned.row.m16n16k16.global.f32 	[%rd44], {%f124, %f123, %f122, %f121, %f120, %f119, %f118, %f117}, %r34;
	ret;

}


// ===== COMPILED SASS (sm_100) =====

	.target	sm_100

	.elftype	@"ET_EXEC"


//--------------------- .note.nv.tkinfo           --------------------------
	.section	.note.nv.tkinfo,"",@"SHT_NOTE"
	.sectionflags	@"SHF_NOTE_NV_TKINFO"
	.tkinfo
        /*0018*/ 	.word	0x00000002
        /*0030*/ 	.string	""
        /*0030*/ 	.string	"ptxas"
        /*0030*/ 	.string	"Cuda compilation tools, release 13.0, V13.0.88"
        /*0030*/ 	.string	"Build cuda_13.0.r13.0/compiler.36424714_0"
        /*0030*/ 	.string	"-arch sm_100 -m 64 "



//--------------------- .note.nv.cuinfo           --------------------------
	.section	.note.nv.cuinfo,"",@"SHT_NOTE"
	.sectionflags	@"SHF_NOTE_NV_CUINFO"
        /*0018*/ 	.short	0x0002
        /*001a*/ 	.short	0x0064
        /*001c*/ 	.short	0x0082
	.zero		2


//--------------------- .nv.info                  --------------------------
	.section	.nv.info,"",@"SHT_CUDA_INFO"
	.align	4


	//----- nvinfo : EIATTR_REGCOUNT
	.align		4
        /*0000*/ 	.byte	0x04, 0x2f
        /*0002*/ 	.short	(.L_1 - .L_0)
	.align		4
.L_0:
        /*0004*/ 	.word	index@(_Z13matmul_kernelPK6__halfS1_Pfiii)
        /*0008*/ 	.word	0x00000020


	//----- nvinfo : EIATTR_FRAME_SIZE
	.align		4
.L_1:
        /*000c*/ 	.byte	0x04, 0x11
        /*000e*/ 	.short	(.L_3 - .L_2)
	.align		4
.L_2:
        /*0010*/ 	.word	index@(_Z13matmul_kernelPK6__halfS1_Pfiii)
        /*0014*/ 	.word	0x00000000


	//----- nvinfo : EIATTR_MIN_STACK_SIZE
	.align		4
.L_3:
        /*0018*/ 	.byte	0x04, 0x12
        /*001a*/ 	.short	(.L_5 - .L_4)
	.align		4
.L_4:
        /*001c*/ 	.word	index@(_Z13matmul_kernelPK6__halfS1_Pfiii)
        /*0020*/ 	.word	0x00000000
.L_5:


//--------------------- .nv.compat                --------------------------
	.section	.nv.compat,"",@"SHT_CUDA_COMPAT_INFO"
	.align	4
        /*0000*/ 	.byte	0x02, 0x09, 0x00, 0x00, 0x02, 0x02, 0x01, 0x00, 0x02, 0x05, 0x05, 0x00, 0x03, 0x07, 0x01, 0x01
        /*0010*/ 	.byte	0x02, 0x03, 0x00, 0x00, 0x02, 0x06, 0x01, 0x00, 0x04, 0x0b, 0x08, 0x00, 0x09, 0x00, 0x00, 0x00
        /*0020*/ 	.byte	0x00, 0x00, 0x00, 0x00


//--------------------- .nv.info._Z13matmul_kernelPK6__halfS1_Pfiii --------------------------
	.section	.nv.info._Z13matmul_kernelPK6__halfS1_Pfiii,"",@"SHT_CUDA_INFO"
	.sectionflags	@""
	.align	4


	//----- nvinfo : EIATTR_CUDA_API_VERSION
	.align		4
        /*0000*/ 	.byte	0x04, 0x37
        /*0002*/ 	.short	(.L_7 - .L_6)
.L_6:
        /*0004*/ 	.word	0x00000082


	//----- nvinfo : EIATTR_KPARAM_INFO
	.align		4
.L_7:
        /*0008*/ 	.byte	0x04, 0x17
        /*000a*/ 	.short	(.L_9 - .L_8)
.L_8:
        /*000c*/ 	.word	0x00000000
        /*0010*/ 	.short	0x0005
        /*0012*/ 	.short	0x0020
        /*0014*/ 	.byte	0x00, 0xf0, 0x11, 0x00


	//----- nvinfo : EIATTR_KPARAM_INFO
	.align		4
.L_9:
        /*0018*/ 	.byte	0x04, 0x17
        /*001a*/ 	.short	(.L_11 - .L_10)
.L_10:
        /*001c*/ 	.word	0x00000000
        /*0020*/ 	.short	0x0004
        /*0022*/ 	.short	0x001c
        /*0024*/ 	.byte	0x00, 0xf0, 0x11, 0x00


	//----- nvinfo : EIATTR_KPARAM_INFO
	.align		4
.L_11:
        /*0028*/ 	.byte	0x04, 0x17
        /*002a*/ 	.short	(.L_13 - .L_12)
.L_12:
        /*002c*/ 	.word	0x00000000
        /*0030*/ 	.short	0x0003
        /*0032*/ 	.short	0x0018
        /*0034*/ 	.byte	0x00, 0xf0, 0x11, 0x00


	//----- nvinfo : EIATTR_KPARAM_INFO
	.align		4
.L_13:
        /*0038*/ 	.byte	0x04, 0x17
        /*003a*/ 	.short	(.L_15 - .L_14)
.L_14:
        /*003c*/ 	.word	0x00000000
        /*0040*/ 	.short	0x0002
        /*0042*/ 	.short	0x0010
        /*0044*/ 	.byte	0x00, 0xf5, 0x21, 0x00


	//----- nvinfo : EIATTR_KPARAM_INFO
	.align		4
.L_15:
        /*0048*/ 	.byte	0x04, 0x17
        /*004a*/ 	.short	(.L_17 - .L_16)
.L_16:
        /*004c*/ 	.word	0x00000000
        /*0050*/ 	.short	0x0001
        /*0052*/ 	.short	0x0008
        /*0054*/ 	.byte	0x00, 0xf5, 0x21, 0x00


	//----- nvinfo : EIATTR_KPARAM_INFO
	.align		4
.L_17:
        /*0058*/ 	.byte	0x04, 0x17
        /*005a*/ 	.short	(.L_19 - .L_18)
.L_18:
        /*005c*/ 	.word	0x00000000
        /*0060*/ 	.short	0x0000
        /*0062*/ 	.short	0x0000
        /*0064*/ 	.byte	0x00, 0xf5, 0x21, 0x00


	//----- nvinfo : EIATTR_SPARSE_MMA_MASK
	.align		4
.L_19:
        /*0068*/ 	.byte	0x03, 0x50
        /*006a*/ 	.short	0x0000


	//----- nvinfo : EIATTR_WMMA_USED
	.align		4
        /*006c*/ 	.byte	0x01, 0x2b
	.zero		2


	//----- nvinfo : EIATTR_MAXREG_COUNT
	.align		4
        /*0070*/ 	.byte	0x03, 0x1b
        /*0072*/ 	.short	0x00ff


	//----- nvinfo : EIATTR_MERCURY_ISA_VERSION
	.align		4
        /*0074*/ 	.byte	0x03, 0x5f
        /*0076*/ 	.short	0x0101


	//----- nvinfo : EIATTR_VRC_CTA_INIT_COUNT
	.align		4
        /*0078*/ 	.byte	0x02, 0x4a
	.zero		1
	.zero		1


	//----- nvinfo : EIATTR_EXIT_INSTR_OFFSETS
	.align		4
        /*007c*/ 	.byte	0x04, 0x1c
        /*007e*/ 	.short	(.L_21 - .L_20)


	//   ....[0]....
.L_20:
        /*0080*/ 	.word	0x00000f10


	//----- nvinfo : EIATTR_CBANK_PARAM_SIZE
	.align		4
.L_21:
        /*0084*/ 	.byte	0x03, 0x19
        /*0086*/ 	.short	0x0024


	//----- nvinfo : EIATTR_PARAM_CBANK
	.align		4
        /*0088*/ 	.byte	0x04, 0x0a
        /*008a*/ 	.short	(.L_23 - .L_22)
	.align		4
.L_22:
        /*008c*/ 	.word	index@(.nv.constant0._Z13matmul_kernelPK6__halfS1_Pfiii)
        /*0090*/ 	.short	0x0380
        /*0092*/ 	.short	0x0024


	//----- nvinfo : EIATTR_SW_WAR
	.align		4
.L_23:
        /*0094*/ 	.byte	0x04, 0x36
        /*0096*/ 	.short	(.L_25 - .L_24)
.L_24:
        /*0098*/ 	.word	0x00000008
.L_25:


//--------------------- .nv.callgraph             --------------------------
	.section	.nv.callgraph,"",@"SHT_CUDA_CALLGRAPH"
	.align	4
	.sectionentsize	8
	.align		4
        /*0000*/ 	.word	0x00000000
	.align		4
        /*0004*/ 	.word	0xffffffff
	.align		4
        /*0008*/ 	.word	0x00000000
	.align		4
        /*000c*/ 	.word	0xfffffffe
	.align		4
        /*0010*/ 	.word	0x00000000
	.align		4
        /*0014*/ 	.word	0xfffffffd
	.align		4
        /*0018*/ 	.word	0x00000000
	.align		4
        /*001c*/ 	.word	0xfffffffc


//--------------------- .text._Z13matmul_kernelPK6__halfS1_Pfiii --------------------------
	.section	.text._Z13matmul_kernelPK6__halfS1_Pfiii,"ax",@progbits
	.align	128
        .global         _Z13matmul_kernelPK6__halfS1_Pfiii
        .type           _Z13matmul_kernelPK6__halfS1_Pfiii,@function
        .size           _Z13matmul_kernelPK6__halfS1_Pfiii,(.L_x_5 - _Z13matmul_kernelPK6__halfS1_Pfiii)
        .other          _Z13matmul_kernelPK6__halfS1_Pfiii,@"STO_CUDA_ENTRY STV_DEFAULT"
_Z13matmul_kernelPK6__halfS1_Pfiii:
.text._Z13matmul_kernelPK6__halfS1_Pfiii:
[----:B------:R-:W-:Y:S01]  /*0000*/  LDC R1, c[0x0][0x37c] ;  /* 0x0000df00ff017b82 */ /* 0x000fe20000000800 */
[----:B------:R-:W0:Y:S07]  /*0010*/  LDCU UR27, c[0x0][0x3a0] ;  /* 0x00007400ff1b77ac */ /* 0x000e2e0008000800 */
[----:B------:R-:W1:Y:S01]  /*0020*/  S2UR UR24, SR_CTAID.Y ;  /* 0x00000000001879c3 */ /* 0x000e620000002600 */
[----:B------:R-:W-:Y:S02]  /*0030*/  CS2R R10, SRZ ;  /* 0x00000000000a7805 */ /* 0x000fe4000001ff00 */
[----:B------:R-:W-:-:S02]  /*0040*/  CS2R R8, SRZ ;  /* 0x0000000000087805 */ /* 0x000fc4000001ff00 */
[----:B------:R-:W-:Y:S02]  /*0050*/  CS2R R6, SRZ ;  /* 0x0000000000067805 */ /* 0x000fe4000001ff00 */
[----:B------:R-:W-:Y:S01]  /*0060*/  CS2R R4, SRZ ;  /* 0x0000000000047805 */ /* 0x000fe2000001ff00 */
[----:B------:R-:W2:Y:S01]  /*0070*/  LDCU.64 UR14, c[0x0][0x358] ;  /* 0x00006b00ff0e77ac */ /* 0x000ea20008000a00 */
[----:B0-----:R-:W-:-:S09]  /*0080*/  UISETP.GE.AND UP0, UPT, UR27, 0x1, UPT ;  /* 0x000000011b00788c */ /* 0x001fd2000bf06270 */
[----:B------:R-:W-:Y:S05]  /*0090*/  BRA.U !UP0, `(.L_x_0) ;  /* 0x0000000d083c7547 */ /* 0x000fea000b800000 */
[----:B------:R-:W-:Y:S01]  /*00a0*/  UISETP.GE.U32.AND UP1, UPT, UR27, 0x31, UPT ;  /* 0x000000311b00788c */ /* 0x000fe2000bf26070 */
[----:B------:R-:W-:Y:S01]  /*00b0*/  IMAD.MOV.U32 R11, RZ, RZ, RZ ;  /* 0x000000ffff0b7224 */ /* 0x000fe200078e00ff */
[----:B------:R-:W-:Y:S02]  /*00c0*/  UIADD3 UR4, UPT, UPT, UR27, -0x1, URZ ;  /* 0xffffffff1b047890 */ /* 0x000fe4000fffe0ff */
[----:B------:R-:W-:Y:S02]  /*00d0*/  UIADD3 UR5, UPT, UPT, UR27, -0x1, URZ ;  /* 0xffffffff1b057890 */ /* 0x000fe4000fffe0ff */
[----:B------:R-:W-:Y:S02]  /*00e0*/  ULEA.HI UR4, UR4, 0x1, URZ, 0x1c ;  /* 0x0000000104047891 */ /* 0x000fe4000f8fe0ff */
[----:B------:R-:W-:Y:S02]  /*00f0*/  ULEA.HI UR5, UR5, 0x1, URZ, 0x1c ;  /* 0x0000000105057891 */ /* 0x000fe4000f8fe0ff */
[----:B------:R-:W-:-:S03]  /*0100*/  ULOP3.LUT UR12, UR4, 0x3, URZ, 0xc0, !UPT ;  /* 0x00000003040c7892 */ /* 0x000fc6000f8ec0ff */
[----:B------:R-:W-:Y:S01]  /*0110*/  UMOV UR4, URZ ;  /* 0x000000ff00047c82 */ /* 0x000fe20008000000 */
[----:B------:R-:W-:Y:S01]  /*0120*/  UISETP.NE.AND UP0, UPT, UR12, URZ, UPT ;  /* 0x000000ff0c00728c */ /* 0x000fe2000bf05270 */
[----:B------:R-:W-:Y:S10]  /*0130*/  BRA.U !UP1, `(.L_x_1) ;  /* 0x00000009093c7547 */ /* 0x000ff4000b800000 */
[----:B------:R-:W0:Y:S01]  /*0140*/  S2R R17, SR_LANEID ;  /* 0x0000000000117919 */ /* 0x000e220000000000 */
[----:B------:R-:W3:Y:S01]  /*0150*/  LDCU UR28, c[0x0][0x39c] ;  /* 0x00007380ff1c77ac */ /* 0x000ee20008000800 */
[----:B------:R-:W4:Y:S01]  /*0160*/  S2UR UR8, SR_CTAID.X ;  /* 0x00000000000879c3 */ /* 0x000f220000002500 */
[----:B------:R-:W-:Y:S01]  /*0170*/  IMAD.MOV.U32 R3, RZ, RZ, RZ ;  /* 0x000000ffff037224 */ /* 0x000fe200078e00ff */
[----:B------:R-:W-:Y:S01]  /*0180*/  CS2R R10, SRZ ;  /* 0x00000000000a7805 */ /* 0x000fe2000001ff00 */
[----:B------:R-:W5:Y:S01]  /*0190*/  LDCU.64 UR16, c[0x0][0x380] ;  /* 0x00007000ff1077ac */ /* 0x000f620008000a00 */
[----:B------:R-:W-:Y:S02]  /*01a0*/  CS2R R8, SRZ ;  /* 0x0000000000087805 */ /* 0x000fe4000001ff00 */
[----:B------:R-:W-:Y:S01]  /*01b0*/  CS2R R6, SRZ ;  /* 0x0000000000067805 */ /* 0x000fe2000001ff00 */
[----:B-1----:R-:W-:Y:S02]  /*01c0*/  USHF.L.U32 UR4, UR24, 0x4, URZ ;  /* 0x0000000418047899 */ /* 0x002fe400080006ff */
[----:B------:R-:W-:-:S02]  /*01d0*/  USHF.R.U32.HI UR7, URZ, 0x1, UR27 ;  /* 0x00000001ff077899 */ /* 0x000fc4000801161b */
[----:B------:R-:W-:Y:S02]  /*01e0*/  UIMAD UR6, UR4, UR27, URZ ;  /* 0x0000001b040672a4 */ /* 0x000fe4000f8e02ff */
[----:B------:R-:W-:Y:S01]  /*01f0*/  ULOP3.LUT UR5, UR5, 0x1ffffffc, URZ, 0xc0, !UPT ;  /* 0x1ffffffc05057892 */ /* 0x000fe2000f8ec0ff */
[----:B------:R-:W1:Y:S01]  /*0200*/  LDCU.64 UR18, c[0x0][0x388] ;  /* 0x00007100ff1277ac */ /* 0x000e620008000a00 */
[----:B---3--:R-:W-:Y:S02]  /*0210*/  USHF.R.U32.HI UR4, URZ, 0x1, UR28 ;  /* 0x00000001ff047899 */ /* 0x008fe4000801161c */
[----:B------:R-:W-:Y:S02]  /*0220*/  UIMAD UR13, UR28, 0x30, URZ ;  /* 0x000000301c0d78a4 */ /* 0x000fe4000f8e02ff */
[----:B------:R-:W-:Y:S02]  /*0230*/  USHF.L.U32 UR20, UR28, 0x5, URZ ;  /* 0x000000051c147899 */ /* 0x000fe400080006ff */
[----:B----4-:R-:W-:-:S02]  /*0240*/  USHF.L.U32 UR8, UR8, 0x4, URZ ;  /* 0x0000000408087899 */ /* 0x010fc400080006ff */
[----:B------:R-:W-:Y:S02]  /*0250*/  USHF.L.U32 UR21, UR28, 0x4, URZ ;  /* 0x000000041c157899 */ /* 0x000fe400080006ff */
[----:B------:R-:W-:Y:S01]  /*0260*/  USHF.R.S32.HI UR25, URZ, 0x1f, UR8 ;  /* 0x0000001fff197899 */ /* 0x000fe20008011408 */
[----:B0-----:R-:W-:Y:S02]  /*0270*/  LOP3.LUT R2, R17, 0x3, RZ, 0xc0, !PT ;  /* 0x0000000311027812 */ /* 0x001fe400078ec0ff */
[----:B------:R-:W-:-:S05]  /*0280*/  SHF.R.U32.HI R17, RZ, 0x2, R17 ;  /* 0x00000002ff117819 */ /* 0x000fca0000011611 */
[----:B------:R-:W-:Y:S01]  /*0290*/  IMAD.WIDE.U32 R4, R17, UR7, R2 ;  /* 0x0000000711047c25 */ /* 0x000fe2000f8e0002 */
[----:B------:R-:W-:-:S03]  /*02a0*/  UIADD3 UR7, UPT, UPT, -UR5, URZ, URZ ;  /* 0x000000ff05077290 */ /* 0x000fc6000fffe1ff */
[----:B------:R-:W-:Y:S01]  /*02b0*/  IMAD.WIDE.U32 R16, R17, UR4, R2 ;  /* 0x0000000411107c25 */ /* 0x000fe2000f8e0002 */
[----:B-----5:R-:W-:Y:S01]  /*02c0*/  UIMAD.WIDE.U32 UR4, UR6, 0x2, UR16 ;  /* 0x00000002060478a5 */ /* 0x020fe2000f8e0010 */
[C---:B------:R-:W-:Y:S02]  /*02d0*/  SHF.L.U64.HI R0, R4.reuse, 0x2, R5 ;  /* 0x0000000204007819 */ /* 0x040fe40000010205 */
[----:B------:R-:W-:Y:S01]  /*02e0*/  IMAD.SHL.U32 R2, R4, 0x4, RZ ;  /* 0x0000000404027824 */ /* 0x000fe200078e00ff */
[----:B------:R-:W-:Y:S01]  /*02f0*/  UIADD3 UR26, UP1, UPT, UR4, 0x40, URZ ;  /* 0x00000040041a7890 */ /* 0x000fe2000ff3e0ff */
[C---:B------:R-:W-:Y:S01]  /*0300*/  SHF.L.U64.HI R3, R16.reuse, 0x2, R17 ;  /* 0x0000000210037819 */ /* 0x040fe20000010211 */
[----:B------:R-:W-:Y:S01]  /*0310*/  IMAD.SHL.U32 R16, R16, 0x4, RZ ;  /* 0x0000000410107824 */ /* 0x000fe200078e00ff */
[----:B------:R-:W-:Y:S01]  /*0320*/  CS2R R4, SRZ ;  /* 0x0000000000047805 */ /* 0x000fe2000001ff00 */
[----:B------:R-:W-:Y:S01]  /*0330*/  UIADD3.X UR11, UPT, UPT, URZ, UR5, URZ, UP1, !UPT ;  /* 0x00000005ff0b7290 */ /* 0x000fe20008ffe4ff */
[----:B------:R-:W-:-:S02]  /*0340*/  UMOV UR4, URZ ;  /* 0x000000ff00047c82 */ /* 0x000fc40008000000 */
[----:B-1----:R-:W-:-:S09]  /*0350*/  UMOV UR5, URZ ;  /* 0x000000ff00057c82 */ /* 0x002fd20008000000 */
.L_x_2:
[----:B------:R-:W-:Y:S01]  /*0360*/  UIADD3 UR9, UP1, UPT, UR8, UR5, URZ ;  /* 0x0000000508097290 */ /* 0x000fe2000ff3e0ff */
[----:B------:R-:W-:-:S03]  /*0370*/  IMAD.U32 R27, RZ, RZ, UR28 ;  /* 0x0000001cff1b7e24 */ /* 0x000fc6000f8e00ff */
[----:B------:R-:W-:Y:S02]  /*0380*/  ULEA.HI.X.SX32 UR10, UR5, UR25, 0x1, UP1 ;  /* 0x00000019050a7291 */ /* 0x000fe400088f0eff */
[----:B------:R-:W-:-:S04]  /*0390*/  ULEA UR22, UP1, UR9, UR18, 0x1 ;  /* 0x0000001209167291 */ /* 0x000fc8000f8208ff */
[----:B------:R-:W-:Y:S02]  /*03a0*/  ULEA.HI.X UR9, UR9, UR19, UR10, 0x1, UP1 ;  /* 0x0000001309097291 */ /* 0x000fe400088f0c0a */
[----:B------:R-:W-:-:S04]  /*03b0*/  IADD3 R24, P0, PT, R16, UR22, RZ ;  /* 0x0000001610187c10 */ /* 0x000fc8000ff1e0ff */
[----:B------:R-:W-:-:S03]  /*03c0*/  IADD3.X R25, PT, PT, R3, UR9, RZ, P0, !PT ;  /* 0x0000000903197c10 */ /* 0x000fc600087fe4ff */
[----:B------:R-:W-:Y:S02]  /*03d0*/  IMAD.WIDE.U32 R26, R27, 0x10, R24 ;  /* 0x000000101b1a7825 */ /* 0x000fe400078e0018 */
[----:B--2---:R-:W2:Y:S04]  /*03e0*/  LDG.E R22, desc[UR14][R24.64] ;  /* 0x0000000e18167981 */ /* 0x004ea8000c1e1900 */
[----:B------:R-:W3:Y:S01]  /*03f0*/  LDG.E R23, desc[UR14][R26.64] ;  /* 0x0000000e1a177981 */ /* 0x000ee2000c1e1900 */
[----:B------:R-:W-:-:S03]  /*0400*/  UIMAD.WIDE.U32 UR22, UR6, 0x2, UR16 ;  /* 0x00000002061678a5 */ /* 0x000fc6000f8e0010 */
[----:B------:R-:W4:Y:S03]  /*0410*/  LDG.E R28, desc[UR14][R26.64+0x10] ;  /* 0x0000100e1a1c7981 */ /* 0x000f26000c1e1900 */
[----:B------:R-:W-:Y:S01]  /*0420*/  IADD3 R18, P0, PT, R2, UR22, RZ ;  /* 0x0000001602127c10 */ /* 0x000fe2000ff1e0ff */
[----:B------:R0:W5:Y:S01]  /*0430*/  LDG.E R17, desc[UR14][R24.64+0x10] ;  /* 0x0000100e18117981 */ /* 0x000162000c1e1900 */
[----:B------:R-:W-:Y:S02]  /*0440*/  IMAD.U32 R21, RZ, RZ, UR27 ;  /* 0x0000001bff157e24 */ /* 0x000fe4000f8e00ff */
[----:B------:R-:W-:-:S03]  /*0450*/  IADD3.X R19, PT, PT, R0, UR23, RZ, P0, !PT ;  /* 0x0000001700137c10 */ /* 0x000fc600087fe4ff */
[----:B------:R-:W-:Y:S02]  /*0460*/  IMAD.WIDE.U32 R20, R21, 0x10, R18 ;  /* 0x0000001015147825 */ /* 0x000fe400078e0012 */
[----:B------:R-:W5:Y:S04]  /*0470*/  LDG.E R12, desc[UR14][R18.64] ;  /* 0x0000000e120c7981 */ /* 0x000f68000c1e1900 */
[----:B------:R4:W5:Y:S04]  /*0480*/  LDG.E R14, desc[UR14][R18.64+0x10] ;  /* 0x0000100e120e7981 */ /* 0x000968000c1e1900 */
[----:B------:R-:W5:Y:S04]  /*0490*/  LDG.E R13, desc[UR14][R20.64] ;  /* 0x0000000e140d7981 */ /* 0x000f68000c1e1900 */
[----:B------:R-:W5:Y:S01]  /*04a0*/  LDG.E R15, desc[UR14][R20.64+0x10] ;  /* 0x0000100e140f7981 */ /* 0x000f62000c1e1900 */
[----:B------:R-:W-:-:S04]  /*04b0*/  UIADD3 UR9, UP1, UPT, UR8, UR21, URZ ;  /* 0x0000001508097290 */ /* 0x000fc8000ff3e0ff */
[----:B------:R-:W-:Y:S02]  /*04c0*/  ULEA.HI.X.SX32 UR10, UR21, UR25, 0x1, UP1 ;  /* 0x00000019150a7291 */ /* 0x000fe400088f0eff */
[----:B------:R-:W-:-:S04]  /*04d0*/  ULEA UR22, UP1, UR9, UR18, 0x1 ;  /* 0x0000001209167291 */ /* 0x000fc8000f8208ff */
[----:B------:R-:W-:Y:S02]  /*04e0*/  ULEA.HI.X UR9, UR9, UR19, UR10, 0x1, UP1 ;  /* 0x0000001309097291 */ /* 0x000fe400088f0c0a */
[----:B0-----:R-:W-:Y:S01]  /*04f0*/  IADD3 R24, P0, PT, R16, UR22, RZ ;  /* 0x0000001610187c10 */ /* 0x001fe2000ff1e0ff */
[----:B------:R-:W-:-:S03]  /*0500*/  IMAD.U32 R29, RZ, RZ, UR28 ;  /* 0x0000001cff1d7e24 */ /* 0x000fc6000f8e00ff */
[----:B------:R-:W-:-:S05]  /*0510*/  IADD3.X R25, PT, PT, R3, UR9, RZ, P0, !PT ;  /* 0x0000000903197c10 */ /* 0x000fca00087fe4ff */
[----:B------:R-:W5:Y:S01]  /*0520*/  LDG.E R20, desc[UR14][R24.64] ;  /* 0x0000000e18147981 */ /* 0x000f62000c1e1900 */
[----:B------:R-:W-:-:S04]  /*0530*/  IADD3 R26, P0, PT, R2, UR26, RZ ;  /* 0x0000001a021a7c10 */ /* 0x000fc8000ff1e0ff */
[----:B------:R-:W-:Y:S01]  /*0540*/  IADD3.X R27, PT, PT, R0, UR11, RZ, P0, !PT ;  /* 0x0000000b001b7c10 */ /* 0x000fe200087fe4ff */
[----:B--2---:R-:W-:Y:S04]  /*0550*/  MOVM.16.MT88 R22, R22 ;  /* 0x000000001616723a */ /* 0x004fe80000000000 */
[----:B---3--:R-:W0:Y:S04]  /*0560*/  MOVM.16.MT88 R23, R23 ;  /* 0x000000001717723a */ /* 0x008e280000000000 */
[----:B----4-:R1:W-:Y:S04]  /*0570*/  MOVM.16.MT88 R19, R28 ;  /* 0x000000001c13723a */ /* 0x0103e80000000000 */
[----:B-----5:R2:W3:Y:S01]  /*0580*/  MOVM.16.MT88 R18, R17 ;  /* 0x000000001112723a */ /* 0x0204e20000000000 */
[----:B-1----:R-:W-:-:S03]  /*0590*/  IMAD.WIDE.U32 R28, R29, 0x10, R24 ;  /* 0x000000101d1c7825 */ /* 0x002fc600078e0018 */
[----:B------:R-:W4:Y:S04]  /*05a0*/  LDG.E R24, desc[UR14][R24.64+0x10] ;  /* 0x0000100e18187981 */ /* 0x000f28000c1e1900 */
[----:B--2---:R-:W2:Y:S04]  /*05b0*/  LDG.E R17, desc[UR14][R28.64] ;  /* 0x0000000e1c117981 */ /* 0x004ea8000c1e1900 */
[----:B------:R1:W5:Y:S01]  /*05c0*/  LDG.E R21, desc[UR14][R28.64+0x10] ;  /* 0x0000100e1c157981 */ /* 0x000362000c1e1900 */
[----:B0-----:R-:W-:Y:S01]  /*05d0*/  HMMA.16816.F32 R4, R12, R22, R4 ;  /* 0x000000160c04723c */ /* 0x001fe20000001804 */
[----:B------:R-:W-:-:S04]  /*05e0*/  IMAD.U32 R23, RZ, RZ, UR27 ;  /* 0x0000001bff177e24 */ /* 0x000fc8000f8e00ff */
[----:B-1----:R-:W-:-:S03]  /*05f0*/  IMAD.WIDE.U32 R28, R23, 0x10, R26 ;  /* 0x00000010171c7825 */ /* 0x002fc600078e001a */
[----:B---3--:R-:W-:Y:S01]  /*0600*/  HMMA.16816.F32 R8, R12, R18, R8 ;  /* 0x000000120c08723c */ /* 0x008fe20000001808 */
[----:B------:R-:W3:Y:S04]  /*0610*/  LDG.E R12, desc[UR14][R26.64+-0x20] ;  /* 0xffffe00e1a0c7981 */ /* 0x000ee8000c1e1900 */
[----:B------:R-:W3:Y:S04]  /*0620*/  LDG.E R14, desc[UR14][R26.64+-0x10] ;  /* 0xfffff00e1a0e7981 */ /* 0x000ee8000c1e1900 */
[----:B------:R-:W3:Y:S04]  /*0630*/  LDG.E R13, desc[UR14][R28.64+-0x20] ;  /* 0xffffe00e1c0d7981 */ /* 0x000ee8000c1e1900 */
[----:B------:R-:W3:Y:S04]  /*0640*/  LDG.E R15, desc[UR14][R28.64+-0x10] ;  /* 0xfffff00e1c0f7981 */ /* 0x000ee8000c1e1900 */
[----:B------:R-:W-:Y:S01]  /*0650*/  MOVM.16.MT88 R22, R20 ;  /* 0x000000001416723a */ /* 0x000fe20000000000 */
[----:B------:R-:W-:-:S04]  /*0660*/  UIADD3 UR9, UP1, UPT, UR8, UR20, URZ ;  /* 0x0000001408097290 */ /* 0x000fc8000ff3e0ff */
[----:B------:R-:W-:Y:S02]  /*0670*/  ULEA.HI.X.SX32 UR10, UR20, UR25, 0x1, UP1 ;  /* 0x00000019140a7291 */ /* 0x000fe400088f0eff */
[----:B------:R-:W-:-:S04]  /*0680*/  ULEA UR22, UP1, UR9, UR18, 0x1 ;  /* 0x0000001209167291 */ /* 0x000fc8000f8208ff */
[----:B------:R-:W-:Y:S01]  /*0690*/  ULEA.HI.X UR9, UR9, UR19, UR10, 0x1, UP1 ;  /* 0x0000001309097291 */ /* 0x000fe200088f0c0a */
[----:B------:R-:W-:Y:S01]  /*06a0*/  IMAD.U32 R25, RZ, RZ, UR28 ;  /* 0x0000001cff197e24 */ /* 0x000fe2000f8e00ff */
[----:B--2---:R-:W3:Y:S04]  /*06b0*/  MOVM.16.MT88 R23, R17 ;  /* 0x000000001117723a */ /* 0x004ee80000000000 */
[----:B----4-:R0:W-:Y:S04]  /*06c0*/  MOVM.16.MT88 R18, R24 ;  /* 0x000000001812723a */ /* 0x0101e80000000000 */
[----:B-----5:R-:W1:Y:S01]  /*06d0*/  MOVM.16.MT88 R19, R21 ;  /* 0x000000001513723a */ /* 0x020e620000000000 */
[----:B---3--:R-:W-:Y:S01]  /*06e0*/  HMMA.16816.F32 R4, R12, R22, R4 ;  /* 0x000000160c04723c */ /* 0x008fe20000001804 */
[----:B------:R-:W-:-:S04]  /*06f0*/  IADD3 R22, P0, PT, R16, UR22, RZ ;  /* 0x0000001610167c10 */ /* 0x000fc8000ff1e0ff */
[----:B------:R-:W-:-:S03]  /*0700*/  IADD3.X R23, PT, PT, R3, UR9, RZ, P0, !PT ;  /* 0x0000000903177c10 */ /* 0x000fc600087fe4ff */
[----:B0-----:R-:W-:Y:S01]  /*0710*/  IMAD.WIDE.U32 R24, R25, 0x10, R22 ;  /* 0x0000001019187825 */ /* 0x001fe200078e0016 */
[----:B-1----:R-:W-:Y:S01]  /*0720*/  HMMA.16816.F32 R8, R12, R18, R8 ;  /* 0x000000120c08723c */ /* 0x002fe20000001808 */
[----:B------:R-:W2:Y:S04]  /*0730*/  LDG.E R17, desc[UR14][R22.64] ;  /* 0x0000000e16117981 */ /* 0x000ea8000c1e1900 */
[----:B------:R-:W3:Y:S04]  /*0740*/  LDG.E R18, desc[UR14][R24.64] ;  /* 0x0000000e18127981 */ /* 0x000ee8000c1e1900 */
[----:B------:R-:W4:Y:S04]  /*0750*/  LDG.E R19, desc[UR14][R24.64+0x10] ;  /* 0x0000100e18137981 */ /* 0x000f28000c1e1900 */
[----:B------:R-:W5:Y:S04]  /*0760*/  LDG.E R22, desc[UR14][R22.64+0x10] ;  /* 0x0000100e16167981 */ /* 0x000f68000c1e1900 */
[----:B------:R-:W5:Y:S04]  /*0770*/  LDG.E R12, desc[UR14][R26.64] ;  /* 0x0000000e1a0c7981 */ /* 0x000f68000c1e1900 */
[----:B------:R-:W5:Y:S04]  /*0780*/  LDG.E R14, desc[UR14][R26.64+0x10] ;  /* 0x0000100e1a0e7981 */ /* 0x000f68000c1e1900 */
[----:B------:R-:W5:Y:S04]  /*0790*/  LDG.E R13, desc[UR14][R28.64] ;  /* 0x0000000e1c0d7981 */ /* 0x000f68000c1e1900 */
[----:B------:R-:W5:Y:S01]  /*07a0*/  LDG.E R15, desc[UR14][R28.64+0x10] ;  /* 0x0000100e1c0f7981 */ /* 0x000f62000c1e1900 */
[----:B------:R-:W-:-:S04]  /*07b0*/  UIADD3 UR9, UP1, UPT, UR8, UR13, URZ ;  /* 0x0000000d08097290 */ /* 0x000fc8000ff3e0ff */
[----:B------:R-:W-:Y:S02]  /*07c0*/  ULEA.HI.X.SX32 UR10, UR13, UR25, 0x1, UP1 ;  /* 0x000000190d0a7291 */ /* 0x000fe400088f0eff */
[----:B------:R-:W-:-:S04]  /*07d0*/  ULEA UR22, UP1, UR9, UR18, 0x1 ;  /* 0x0000001209167291 */ /* 0x000fc8000f8208ff */
[----:B------:R-:W-:Y:S01]  /*07e0*/  ULEA.HI.X UR9, UR9, UR19, UR10, 0x1, UP1 ;  /* 0x0000001309097291 */ /* 0x000fe200088f0c0a */
[----:B--2---:R0:W-:Y:S04]  /*07f0*/  MOVM.16.MT88 R20, R17 ;  /* 0x000000001114723a */ /* 0x0041e80000000000 */
[----:B---3--:R-:W1:Y:S04]  /*0800*/  MOVM.16.MT88 R21, R18 ;  /* 0x000000001215723a */ /* 0x008e680000000000 */
[----:B----4-:R-:W-:Y:S04]  /*0810*/  MOVM.16.MT88 R19, R19 ;  /* 0x000000001313723a */ /* 0x010fe80000000000 */
[----:B-----5:R-:W2:Y:S01]  /*0820*/  MOVM.16.MT88 R18, R22 ;  /* 0x000000001612723a */ /* 0x020ea20000000000 */
[----:B0-----:R-:W-:Y:S01]  /*0830*/  IMAD.U32 R17, RZ, RZ, UR28 ;  /* 0x0000001cff117e24 */ /* 0x001fe2000f8e00ff */
[----:B-1----:R-:W-:Y:S01]  /*0840*/  HMMA.16816.F32 R4, R12, R20, R4 ;  /* 0x000000140c04723c */ /* 0x002fe20000001804 */
[----:B------:R-:W-:-:S04]  /*0850*/  IADD3 R20, P0, PT, R16, UR22, RZ ;  /* 0x0000001610147c10 */ /* 0x000fc8000ff1e0ff */
[----:B------:R-:W-:-:S03]  /*0860*/  IADD3.X R21, PT, PT, R3, UR9, RZ, P0, !PT ;  /* 0x0000000903157c10 */ /* 0x000fc600087fe4ff */
[----:B--2---:R-:W-:Y:S01]  /*0870*/  HMMA.16816.F32 R8, R12, R18, R8 ;  /* 0x000000120c08723c */ /* 0x004fe20000001808 */
[----:B------:R-:W2:Y:S01]  /*0880*/  LDG.E R12, desc[UR14][R26.64+0x20] ;  /* 0x0000200e1a0c7981 */ /* 0x000ea2000c1e1900 */
[----:B------:R-:W-:-:S03]  /*0890*/  IMAD.WIDE.U32 R18, R17, 0x10, R20 ;  /* 0x0000001011127825 */ /* 0x000fc600078e0014 */
[----:B------:R-:W3:Y:S04]  /*08a0*/  LDG.E R22, desc[UR14][R20.64] ;  /* 0x0000000e14167981 */ /* 0x000ee8000c1e1900 */
[----:B------:R-:W4:Y:S04]  /*08b0*/  LDG.E R23, desc[UR14][R18.64] ;  /* 0x0000000e12177981 */ /* 0x000f28000c1e1900 */
[----:B------:R-:W5:Y:S04]  /*08c0*/  LDG.E R24, desc[UR14][R20.64+0x10] ;  /* 0x0000100e14187981 */ /* 0x000f68000c1e1900 */
[----:B------:R-:W2:Y:S04]  /*08d0*/  LDG.E R25, desc[UR14][R18.64+0x10] ;  /* 0x0000100e12197981 */ /* 0x000ea8000c1e1900 */
[----:B------:R-:W2:Y:S04]  /*08e0*/  LDG.E R14, desc[UR14][R26.64+0x30] ;  /* 0x0000300e1a0e7981 */ /* 0x000ea8000c1e1900 */
[----:B------:R-:W2:Y:S04]  /*08f0*/  LDG.E R13, desc[UR14][R28.64+0x20] ;  /* 0x0000200e1c0d7981 */ /* 0x000ea8000c1e1900 */
[----:B------:R-:W2:Y:S01]  /*0900*/  LDG.E R15, desc[UR14][R28.64+0x30] ;  /* 0x0000300e1c0f7981 */ /* 0x000ea2000c1e1900 */
[----:B------:R-:W-:-:S02]  /*0910*/  UIADD3 UR26, UP1, UPT, UR26, 0x80, URZ ;  /* 0x000000801a1a7890 */ /* 0x000fc4000ff3e0ff */
[----:B------:R-:W-:Y:S02]  /*0920*/  UIADD3 UR7, UPT, UPT, UR7, 0x4, URZ ;  /* 0x0000000407077890 */ /* 0x000fe4000fffe0ff */
[----:B------:R-:W-:Y:S02]  /*0930*/  UIADD3.X UR11, UPT, UPT, URZ, UR11, URZ, UP1, !UPT ;  /* 0x0000000bff0b7290 */ /* 0x000fe40008ffe4ff */
[----:B------:R-:W-:Y:S02]  /*0940*/  UISETP.NE.AND UP1, UPT, UR7, URZ, UPT ;  /* 0x000000ff0700728c */ /* 0x000fe4000bf25270 */
[----:B------:R-:W-:Y:S02]  /*0950*/  UIADD3 UR4, UPT, UPT, UR4, 0x40, URZ ;  /* 0x0000004004047890 */ /* 0x000fe4000fffe0ff */
[----:B------:R-:W-:Y:S02]  /*0960*/  UIADD3 UR6, UPT, UPT, UR6, 0x40, URZ ;  /* 0x0000004006067890 */ /* 0x000fe4000fffe0ff */
[----:B------:R-:W-:-:S02]  /*0970*/  ULEA UR13, UR28, UR13, 0x6 ;  /* 0x0000000d1c0d7291 */ /* 0x000fc4000f8e30ff */
[----:B------:R-:W-:Y:S02]  /*0980*/  ULEA UR20, UR28, UR20, 0x6 ;  /* 0x000000141c147291 */ /* 0x000fe4000f8e30ff */
[----:B------:R-:W-:Y:S02]  /*0990*/  ULEA UR21, UR28, UR21, 0x6 ;  /* 0x000000151c157291 */ /* 0x000fe4000f8e30ff */
[----:B------:R-:W-:Y:S01]  /*09a0*/  ULEA UR5, UR28, UR5, 0x6 ;  /* 0x000000051c057291 */ /* 0x000fe2000f8e30ff */
[----:B---3--:R-:W-:Y:S04]  /*09b0*/  MOVM.16.MT88 R22, R22 ;  /* 0x000000001616723a */ /* 0x008fe80000000000 */
[----:B----4-:R-:W0:Y:S04]  /*09c0*/  MOVM.16.MT88 R23, R23 ;  /* 0x000000001717723a */ /* 0x010e280000000000 */
[----:B-----5:R-:W-:Y:S04]  /*09d0*/  MOVM.16.MT88 R24, R24 ;  /* 0x000000001818723a */ /* 0x020fe80000000000 */
[----:B--2---:R-:W1:Y:S01]  /*09e0*/  MOVM.16.MT88 R25, R25 ;  /* 0x000000001919723a */ /* 0x004e620000000000 */
[C---:B0-----:R-:W-:Y:S08]  /*09f0*/  HMMA.16816.F32 R4, R12.reuse, R22, R4 ;  /* 0x000000160c04723c */ /* 0x041ff00000001804 */
[----:B-1----:R-:W-:Y:S01]  /*0a00*/  HMMA.16816.F32 R8, R12, R24, R8 ;  /* 0x000000180c08723c */ /* 0x002fe20000001808 */
[----:B------:R-:W-:-:S04]  /*0a10*/  NOP ;  /* 0x0000000000007918 */ /* 0x000fc80000000000 */
[----:B------:R-:W-:-:S15]  /*0a20*/  BRA.U UP1, `(.L_x_2) ;  /* 0xfffffff9014c7547 */ /* 0x000fde000b83ffff */
.L_x_1:
[----:B------:R-:W-:Y:S05]  /*0a30*/  BRA.U !UP0, `(.L_x_0) ;  /* 0x0000000108d47547 */ /* 0x000fea000b800000 */
[----:B------:R-:W0:Y:S01]  /*0a40*/  S2R R0, SR_LANEID ;  /* 0x0000000000007919 */ /* 0x000e220000000000 */
[----:B------:R-:W3:Y:S01]  /*0a50*/  LDCU UR13, c[0x0][0x39c] ;  /* 0x00007380ff0d77ac */ /* 0x000ee20008000800 */
[----:B------:R-:W4:Y:S01]  /*0a60*/  S2UR UR7, SR_CTAID.X ;  /* 0x00000000000779c3 */ /* 0x000f220000002500 */
[----:B------:R-:W-:Y:S01]  /*0a70*/  IMAD.MOV.U32 R3, RZ, RZ, RZ ;  /* 0x000000ffff037224 */ /* 0x000fe200078e00ff */
[----:B------:R-:W-:Y:S02]  /*0a80*/  USHF.R.U32.HI UR8, URZ, 0x1, UR27 ;  /* 0x00000001ff087899 */ /* 0x000fe4000801161b */
[----:B-1----:R-:W-:Y:S02]  /*0a90*/  UIMAD UR5, UR24, UR27, URZ ;  /* 0x0000001b180572a4 */ /* 0x002fe4000f8e02ff */
[----:B------:R-:W-:Y:S01]  /*0aa0*/  UIADD3 UR6, UPT, UPT, -UR12, URZ, URZ ;  /* 0x000000ff0c067290 */ /* 0x000fe2000fffe1ff */
[----:B------:R-:W1:Y:S01]  /*0ab0*/  LDCU.64 UR16, c[0x0][0x380] ;  /* 0x00007000ff1077ac */ /* 0x000e620008000a00 */
[----:B------:R-:W0:Y:S01]  /*0ac0*/  LDCU.64 UR18, c[0x0][0x388] ;  /* 0x00007100ff1277ac */ /* 0x000e220008000a00 */
[----:B---3--:R-:W-:-:S02]  /*0ad0*/  USHF.R.U32.HI UR10, URZ, 0x1, UR13 ;  /* 0x00000001ff0a7899 */ /* 0x008fc4000801160d */
[----:B------:R-:W-:Y:S02]  /*0ae0*/  UIMAD UR9, UR4, UR13, URZ ;  /* 0x0000000d040972a4 */ /* 0x000fe4000f8e02ff */
[----:B------:R-:W-:Y:S01]  /*0af0*/  ULEA UR4, UR5, UR4, 0x4 ;  /* 0x0000000405047291 */ /* 0x000fe2000f8e20ff */
[----:B0-----:R-:W-:Y:S02]  /*0b00*/  LOP3.LUT R2, R0, 0x3, RZ, 0xc0, !PT ;  /* 0x0000000300027812 */ /* 0x001fe400078ec0ff */
[----:B------:R-:W-:-:S05]  /*0b10*/  SHF.R.U32.HI R13, RZ, 0x2, R0 ;  /* 0x00000002ff0d7819 */ /* 0x000fca0000011600 */
[----:B------:R-:W-:Y:S01]  /*0b20*/  IMAD.WIDE.U32 R24, R13, UR8, R2 ;  /* 0x000000080d187c25 */ /* 0x000fe2000f8e0002 */
[----:B----4-:R-:W-:-:S03]  /*0b30*/  USHF.L.U32 UR8, UR7, 0x4, URZ ;  /* 0x0000000407087899 */ /* 0x010fc600080006ff */
[----:B------:R-:W-:Y:S01]  /*0b40*/  IMAD.WIDE.U32 R2, R13, UR10, R2 ;  /* 0x0000000a0d027c25 */ /* 0x000fe2000f8e0002 */
[----:B------:R-:W-:-:S04]  /*0b50*/  SHF.L.U64.HI R26, R24, 0x2, R25 ;  /* 0x00000002181a7819 */ /* 0x000fc80000010219 */
[----:B-1----:R-:W-:-:S07]  /*0b60*/  SHF.L.U64.HI R27, R2, 0x2, R3 ;  /* 0x00000002021b7819 */ /* 0x002fce0000010203 */
.L_x_3:
[----:B------:R-:W-:Y:S01]  /*0b70*/  USHF.R.S32.HI UR5, URZ, 0x1f, UR9 ;  /* 0x0000001fff057899 */ /* 0x000fe20008011409 */
[----:B------:R-:W-:Y:S01]  /*0b80*/  IMAD.U32 R17, RZ, RZ, UR13 ;  /* 0x0000000dff117e24 */ /* 0x000fe2000f8e00ff */
[----:B------:R-:W-:-:S04]  /*0b90*/  UIADD3 UR7, UP0, UPT, UR8, UR9, URZ ;  /* 0x0000000908077290 */ /* 0x000fc8000ff1e0ff */
[----:B------:R-:W-:Y:S02]  /*0ba0*/  ULEA.HI.X.SX32 UR5, UR8, UR5, 0x1, UP0 ;  /* 0x0000000508057291 */ /* 0x000fe400080f0eff */
[----:B------:R-:W-:-:S04]  /*0bb0*/  ULEA UR10, UP0, UR7, UR18, 0x1 ;  /* 0x00000012070a7291 */ /* 0x000fc8000f8008ff */
[----:B------:R-:W-:Y:S02]  /*0bc0*/  ULEA.HI.X UR5, UR7, UR19, UR5, 0x1, UP0 ;  /* 0x0000001307057291 */ /* 0x000fe400080f0c05 */
[----:B------:R-:W-:-:S04]  /*0bd0*/  LEA R28, P0, R2, UR10, 0x2 ;  /* 0x0000000a021c7c11 */ /* 0x000fc8000f8010ff */
[----:B------:R-:W-:-:S03]  /*0be0*/  IADD3.X R29, PT, PT, R27, UR5, RZ, P0, !PT ;  /* 0x000000051b1d7c10 */ /* 0x000fc600087fe4ff */
[----:B------:R-:W-:Y:S02]  /*0bf0*/  IMAD.WIDE.U32 R16, R17, 0x10, R28 ;  /* 0x0000001011107825 */ /* 0x000fe400078e001c */
[----:B--2---:R-:W2:Y:S04]  /*0c00*/  LDG.E R0, desc[UR14][R28.64] ;  /* 0x0000000e1c007981 */ /* 0x004ea8000c1e1900 */
[----:B------:R-:W3:Y:S04]  /*0c10*/  LDG.E R22, desc[UR14][R28.64+0x10] ;  /* 0x0000100e1c167981 */ /* 0x000ee8000c1e1900 */
[----:B------:R-:W4:Y:S04]  /*0c20*/  LDG.E R21, desc[UR14][R16.64] ;  /* 0x0000000e10157981 */ /* 0x000f28000c1e1900 */
[----:B------:R0:W5:Y:S01]  /*0c30*/  LDG.E R23, desc[UR14][R16.64+0x10] ;  /* 0x0000100e10177981 */ /* 0x000162000c1e1900 */
[----:B------:R-:W-:Y:S01]  /*0c40*/  UIMAD.WIDE.U32 UR10, UR4, 0x2, UR16 ;  /* 0x00000002040a78a5 */ /* 0x000fe2000f8e0010 */
[----:B------:R-:W-:-:S05]  /*0c50*/  IMAD.U32 R13, RZ, RZ, UR27 ;  /* 0x0000001bff0d7e24 */ /* 0x000fca000f8e00ff */
[----:B------:R-:W-:-:S04]  /*0c60*/  LEA R18, P0, R24, UR10, 0x2 ;  /* 0x0000000a18127c11 */ /* 0x000fc8000f8010ff */
[----:B------:R-:W-:-:S03]  /*0c70*/  IADD3.X R19, PT, PT, R26, UR11, RZ, P0, !PT ;  /* 0x0000000b1a137c10 */ /* 0x000fc600087fe4ff */
[----:B0-----:R-:W-:Y:S02]  /*0c80*/  IMAD.WIDE.U32 R16, R13, 0x10, R18 ;  /* 0x000000100d107825 */ /* 0x001fe400078e0012 */
[----:B------:R-:W5:Y:S04]  /*0c90*/  LDG.E R12, desc[UR14][R18.64] ;  /* 0x0000000e120c7981 */ /* 0x000f68000c1e1900 */
[----:B------:R-:W5:Y:S04]  /*0ca0*/  LDG.E R14, desc[UR14][R18.64+0x10] ;  /* 0x0000100e120e7981 */ /* 0x000f68000c1e1900 */
[----:B------:R-:W5:Y:S04]  /*0cb0*/  LDG.E R13, desc[UR14][R16.64] ;  /* 0x0000000e100d7981 */ /* 0x000f68000c1e1900 */
[----:B------:R-:W5:Y:S01]  /*0cc0*/  LDG.E R15, desc[UR14][R16.64+0x10] ;  /* 0x0000100e100f7981 */ /* 0x000f62000c1e1900 */
[----:B------:R-:W-:-:S02]  /*0cd0*/  UIADD3 UR6, UPT, UPT, UR6, 0x1, URZ ;  /* 0x0000000106067890 */ /* 0x000fc4000fffe0ff */
[----:B------:R-:W-:Y:S02]  /*0ce0*/  ULEA UR9, UR13, UR9, 0x4 ;  /* 0x000000090d097291 */ /* 0x000fe4000f8e20ff */
[----:B------:R-:W-:Y:S02]  /*0cf0*/  UISETP.NE.AND UP0, UPT, UR6, URZ, UPT ;  /* 0x000000ff0600728c */ /* 0x000fe4000bf05270 */
[----:B------:R-:W-:Y:S01]  /*0d00*/  UIADD3 UR4, UPT, UPT, UR4, 0x10, URZ ;  /* 0x0000001004047890 */ /* 0x000fe2000fffe0ff */
[----:B--2---:R-:W-:Y:S04]  /*0d10*/  MOVM.16.MT88 R20, R0 ;  /* 0x000000000014723a */ /* 0x004fe80000000000 */
[----:B---3--:R-:W-:Y:S04]  /*0d20*/  MOVM.16.MT88 R22, R22 ;  /* 0x000000001616723a */ /* 0x008fe80000000000 */
[----:B----4-:R-:W0:Y:S04]  /*0d30*/  MOVM.16.MT88 R21, R21 ;  /* 0x000000001515723a */ /* 0x010e280000000000 */
[----:B-----5:R-:W1:Y:S01]  /*0d40*/  MOVM.16.MT88 R23, R23 ;  /* 0x000000001717723a */ /* 0x020e620000000000 */
[C---:B0-----:R-:W-:Y:S08]  /*0d50*/  HMMA.16816.F32 R4, R12.reuse, R20, R4 ;  /* 0x000000140c04723c */ /* 0x041ff00000001804 */
[----:B-1----:R-:W-:Y:S01]  /*0d60*/  HMMA.16816.F32 R8, R12, R22, R8 ;  /* 0x000000160c08723c */ /* 0x002fe20000001808 */
[----:B------:R-:W-:-:S04]  /*0d70*/  NOP ;  /* 0x0000000000007918 */ /* 0x000fc80000000000 */
[----:B------:R-:W-:-:S15]  /*0d80*/  BRA.U UP0, `(.L_x_3) ;  /* 0xfffffffd00787547 */ /* 0x000fde000b83ffff */
.L_x_0:
[----:B------:R-:W0:Y:S01]  /*0d90*/  S2R R12, SR_CTAID.X ;  /* 0x00000000000c7919 */ /* 0x000e220000002500 */
[----:B------:R-:W1:Y:S01]  /*0da0*/  LDC R13, c[0x0][0x39c] ;  /* 0x0000e700ff0d7b82 */ /* 0x000e620000000800 */
[----:B------:R-:W3:Y:S07]  /*0db0*/  S2R R14, SR_LANEID ;  /* 0x00000000000e7919 */ /* 0x000eee0000000000 */
[----:B------:R-:W4:Y:S01]  /*0dc0*/  LDC.64 R2, c[0x0][0x390] ;  /* 0x0000e400ff027b82 */ /* 0x000f220000000a00 */
[----:B-1----:R-:W-:Y:S01]  /*0dd0*/  IMAD R0, R13, UR24, RZ ;  /* 0x000000180d007c24 */ /* 0x002fe2000f8e02ff */
[----:B------:R-:W-:Y:S01]  /*0de0*/  SHF.R.U32.HI R19, RZ, 0x1, R13 ;  /* 0x00000001ff137819 */ /* 0x000fe2000001160d */
[----:B------:R-:W-:-:S02]  /*0df0*/  IMAD.MOV.U32 R13, RZ, RZ, RZ ;  /* 0x000000ffff0d7224 */ /* 0x000fc400078e00ff */
[----:B------:R-:W-:Y:S02]  /*0e00*/  IMAD.SHL.U32 R0, R0, 0x10, RZ ;  /* 0x0000001000007824 */ /* 0x000fe400078e00ff */
[----:B0-----:R-:W-:Y:S01]  /*0e10*/  IMAD.SHL.U32 R15, R12, 0x10, RZ ;  /* 0x000000100c0f7824 */ /* 0x001fe200078e00ff */
[----:B---3--:R-:W-:Y:S02]  /*0e20*/  SHF.R.U32.HI R17, RZ, 0x2, R14 ;  /* 0x00000002ff117819 */ /* 0x008fe4000001160e */
[----:B------:R-:W-:Y:S02]  /*0e30*/  LOP3.LUT R12, R14, 0x3, RZ, 0xc0, !PT ;  /* 0x000000030e0c7812 */ /* 0x000fe400078ec0ff */
[----:B------:R-:W-:Y:S02]  /*0e40*/  SHF.R.S32.HI R14, RZ, 0x1f, R0 ;  /* 0x0000001fff0e7819 */ /* 0x000fe40000011400 */
[----:B------:R-:W-:Y:S01]  /*0e50*/  IADD3 R0, P0, PT, R15, R0, RZ ;  /* 0x000000000f007210 */ /* 0x000fe20007f1e0ff */
[----:B------:R-:W-:-:S03]  /*0e60*/  IMAD.WIDE.U32 R12, R17, R19, R12 ;  /* 0x00000013110c7225 */ /* 0x000fc600078e000c */
[----:B------:R-:W-:Y:S02]  /*0e70*/  LEA.HI.X.SX32 R14, R15, R14, 0x1, P0 ;  /* 0x0000000e0f0e7211 */ /* 0x000fe400000f0eff */
[----:B----4-:R-:W-:-:S04]  /*0e80*/  LEA R15, P0, R0, R2, 0x2 ;  /* 0x00000002000f7211 */ /* 0x010fc800078010ff */
[----:B------:R-:W-:Y:S02]  /*0e90*/  LEA.HI.X R3, R0, R3, R14, 0x2, P0 ;  /* 0x0000000300037211 */ /* 0x000fe400000f140e */
[----:B------:R-:W-:-:S04]  /*0ea0*/  LEA R2, P0, R12, R15, 0x3 ;  /* 0x0000000f0c027211 */ /* 0x000fc800078018ff */
[----:B------:R-:W-:-:S03]  /*0eb0*/  LEA.HI.X R3, R12, R3, R13, 0x3, P0 ;  /* 0x000000030c037211 */ /* 0x000fc600000f1c0d */
[----:B------:R-:W-:Y:S02]  /*0ec0*/  IMAD.WIDE.U32 R12, R19, 0x40, R2 ;  /* 0x00000040130c7825 */ /* 0x000fe400078e0002 */
[----:B--2---:R-:W-:Y:S04]  /*0ed0*/  STG.E.64 desc[UR14][R2.64], R4 ;  /* 0x0000000402007986 */ /* 0x004fe8000c101b0e */
[----:B------:R-:W-:Y:S04]  /*0ee0*/  STG.E.64 desc[UR14][R12.64], R6 ;  /* 0x000000060c007986 */ /* 0x000fe8000c101b0e */
[----:B------:R-:W-:Y:S04]  /*0ef0*/  STG.E.64 desc[UR14][R2.64+0x20], R8 ;  /* 0x0000200802007986 */ /* 0x000fe8000c101b0e */
[----:B------:R-:W-:Y:S01]  /*0f00*/  STG.E.64 desc[UR14][R12.64+0x20], R10 ;  /* 0x0000200a0c007986 */ /* 0x000fe2000c101b0e */
[----:B------:R-:W-:Y:S05]  /*0f10*/  EXIT ;  /* 0x000000000000794d */ /* 0x000fea0003800000 */
.L_x_4:
[----:B------:R-:W-:-:S00]  /*0f20*/  BRA `(.L_x_4) ;  /* 0xfffffffc00fc7947 */ /* 0x000fc0000383ffff */
[----:B------:R-:W-:-:S00]  /*0f30*/  NOP ;  /* 0x0000000000007918 */ /* 0x000fc00000000000 */
        /* <DEDUP_REMOVED lines=12> */
.L_x_5:


//--------------------- .nv.shared.reserved.0     --------------------------
	.section	.nv.shared.reserved.0,"aw",@nobits
	.weak		__nv_reservedSMEM_offset_0_alias
	.size		__nv_reservedSMEM_offset_0_alias, 0, 64
	.other		__nv_reservedSMEM_offset_0_alias,@"STO_CUDA_RESERVED_SHARED STV_DEFAULT"
__nv_reservedSMEM_offset_0_alias:
	.zero		0
	.zero		64


//--------------------- .nv.constant0._Z13matmul_kernelPK6__halfS1_Pfiii --------------------------
	.section	.nv.constant0._Z13matmul_kernelPK6__halfS1_Pfiii,"a",@progbits
	.sectionflags	@""
	.align	4
.nv.constant0._Z13matmul_kernelPK6__halfS1_Pfiii:
	.zero		932


//--------------------- SYMBOLS --------------------------

	.type		.nv.reservedSmem.offset0,@object
	.size		.nv.reservedSmem.offset0,0x4
